//
// Generated by NVIDIA NVVM Compiler
//
// Compiler Build ID: CL-36424714
// Cuda compilation tools, release 13.0, V13.0.88
// Based on NVVM 20.0.0
//

.version 9.0
.target sm_100
.address_size 64


.entry _ZN32_GLOBAL__N__e380e72b_4_k_cu_main5axpbyEPKdS1_Pdi(
	.param .u64 .ptr .align 1 _ZN32_GLOBAL__N__e380e72b_4_k_cu_main5axpbyEPKdS1_Pdi_param_0,
	.param .u64 .ptr .align 1 _ZN32_GLOBAL__N__e380e72b_4_k_cu_main5axpbyEPKdS1_Pdi_param_1,
	.param .u64 .ptr .align 1 _ZN32_GLOBAL__N__e380e72b_4_k_cu_main5axpbyEPKdS1_Pdi_param_2,
	.param .u32 _ZN32_GLOBAL__N__e380e72b_4_k_cu_main5axpbyEPKdS1_Pdi_param_3
)
{
	.reg .pred 	%p<2>;
	.reg .b32 	%r<6>;
	.reg .b64 	%rd<11>;
	.reg .b64 	%fd<4>;

	ld.param.u64 	%rd1, [_ZN32_GLOBAL__N__e380e72b_4_k_cu_main5axpbyEPKdS1_Pdi_param_0];
	ld.param.u64 	%rd2, [_ZN32_GLOBAL__N__e380e72b_4_k_cu_main5axpbyEPKdS1_Pdi_param_1];
	ld.param.u64 	%rd3, [_ZN32_GLOBAL__N__e380e72b_4_k_cu_main5axpbyEPKdS1_Pdi_param_2];
	ld.param.u32 	%r2, [_ZN32_GLOBAL__N__e380e72b_4_k_cu_main5axpbyEPKdS1_Pdi_param_3];
	mov.u32 	%r3, %ctaid.x;
	mov.u32 	%r4, %ntid.x;
	mov.u32 	%r5, %tid.x;
	mad.lo.s32 	%r1, %r3, %r4, %r5;
	setp.ge.s32 	%p1, %r1, %r2;
	@%p1 bra 	$L__BB0_2;
	cvta.to.global.u64 	%rd4, %rd1;
	cvta.to.global.u64 	%rd5, %rd2;
	cvta.to.global.u64 	%rd6, %rd3;
	mul.wide.s32 	%rd7, %r1, 8;
	add.s64 	%rd8, %rd4, %rd7;
	ld.global.f64 	%fd1, [%rd8];
	add.s64 	%rd9, %rd5, %rd7;
	ld.global.f64 	%fd2, [%rd9];
	fma.rn.f64 	%fd3, %fd1, 0d4000000000000000, %fd2;
	add.s64 	%rd10, %rd6, %rd7;
	st.global.f64 	[%rd10], %fd3;
$L__BB0_2:
	ret;

}


// ===== COMPILED SASS (sm_100) =====

	.target	sm_100

	.elftype	@"ET_EXEC"


//--------------------- .note.nv.tkinfo           --------------------------
	.section	.note.nv.tkinfo,"",@"SHT_NOTE"
	.sectionflags	@"SHF_NOTE_NV_TKINFO"
	.tkinfo
        /*0018*/ 	.word	0x00000002
        /*0030*/ 	.string	""
        /*0030*/ 	.string	"ptxas"
        /*0030*/ 	.string	"Cuda compilation tools, release 13.0, V13.0.88"
        /*0030*/ 	.string	"Build cuda_13.0.r13.0/compiler.36424714_0"
        /*0030*/ 	.string	"-arch sm_100 -m 64 "



//--------------------- .note.nv.cuinfo           --------------------------
	.section	.note.nv.cuinfo,"",@"SHT_NOTE"
	.sectionflags	@"SHF_NOTE_NV_CUINFO"
        /*0018*/ 	.short	0x0002
        /*001a*/ 	.short	0x0064
        /*001c*/ 	.short	0x0082
	.zero		2


//--------------------- .nv.info                  --------------------------
	.section	.nv.info,"",@"SHT_CUDA_INFO"
	.align	4


	//----- nvinfo : EIATTR_REGCOUNT
	.align		4
        /*0000*/ 	.byte	0x04, 0x2f
        /*0002*/ 	.short	(.L_1 - .L_0)
	.align		4
.L_0:
        /*0004*/ 	.word	index@(_ZN32_GLOBAL__N__e380e72b_4_k_cu_main5axpbyEPKdS1_Pdi)
        /*0008*/ 	.word	0x0000000e


	//----- nvinfo : EIATTR_FRAME_SIZE
	.align		4
.L_1:
        /*000c*/ 	.byte	0x04, 0x11
        /*000e*/ 	.short	(.L_3 - .L_2)
	.align		4
.L_2:
        /*0010*/ 	.word	index@(_ZN32_GLOBAL__N__e380e72b_4_k_cu_main5axpbyEPKdS1_Pdi)
        /*0014*/ 	.word	0x00000000


	//----- nvinfo : EIATTR_MIN_STACK_SIZE
	.align		4
.L_3:
        /*0018*/ 	.byte	0x04, 0x12
        /*001a*/ 	.short	(.L_5 - .L_4)
	.align		4
.L_4:
        /*001c*/ 	.word	index@(_ZN32_GLOBAL__N__e380e72b_4_k_cu_main5axpbyEPKdS1_Pdi)
        /*0020*/ 	.word	0x00000000
.L_5:


//--------------------- .nv.compat                --------------------------
	.section	.nv.compat,"",@"SHT_CUDA_COMPAT_INFO"
	.align	4
        /*0000*/ 	.byte	0x02, 0x09, 0x00, 0x00, 0x02, 0x02, 0x01, 0x00, 0x02, 0x05, 0x05, 0x00, 0x03, 0x07, 0x01, 0x01
        /*0010*/ 	.byte	0x02, 0x03, 0x00, 0x00, 0x02, 0x06, 0x01, 0x00, 0x04, 0x0b, 0x08, 0x00, 0x01, 0x00, 0x00, 0x00
        /*0020*/ 	.byte	0x00, 0x00, 0x00, 0x00


//--------------------- .nv.info._ZN32_GLOBAL__N__e380e72b_4_k_cu_main5axpbyEPKdS1_Pdi --------------------------
	.section	.nv.info._ZN32_GLOBAL__N__e380e72b_4_k_cu_main5axpbyEPKdS1_Pdi,"",@"SHT_CUDA_INFO"
	.sectionflags	@""
	.align	4


	//----- nvinfo : EIATTR_CUDA_API_VERSION
	.align		4
        /*0000*/ 	.byte	0x04, 0x37
        /*0002*/ 	.short	(.L_7 - .L_6)
.L_6:
        /*0004*/ 	.word	0x00000082


	//----- nvinfo : EIATTR_KPARAM_INFO
	.align		4
.L_7:
        /*0008*/ 	.byte	0x04, 0x17
        /*000a*/ 	.short	(.L_9 - .L_8)
.L_8:
        /*000c*/ 	.word	0x00000000
        /*0010*/ 	.short	0x0003
        /*0012*/ 	.short	0x0018
        /*0014*/ 	.byte	0x00, 0xf0, 0x11, 0x00


	//----- nvinfo : EIATTR_KPARAM_INFO
	.align		4
.L_9:
        /*0018*/ 	.byte	0x04, 0x17
        /*001a*/ 	.short	(.L_11 - .L_10)
.L_10:
        /*001c*/ 	.word	0x00000000
        /*0020*/ 	.short	0x0002
        /*0022*/ 	.short	0x0010
        /*0024*/ 	.byte	0x00, 0xf5, 0x21, 0x00


	//----- nvinfo : EIATTR_KPARAM_INFO
	.align		4
.L_11:
        /*0028*/ 	.byte	0x04, 0x17
        /*002a*/ 	.short	(.L_13 - .L_12)
.L_12:
        /*002c*/ 	.word	0x00000000
        /*0030*/ 	.short	0x0001
        /*0032*/ 	.short	0x0008
        /*0034*/ 	.byte	0x00, 0xf5, 0x21, 0x00


	//----- nvinfo : EIATTR_KPARAM_INFO
	.align		4
.L_13:
        /*0038*/ 	.byte	0x04, 0x17
        /*003a*/ 	.short	(.L_15 - .L_14)
.L_14:
        /*003c*/ 	.word	0x00000000
        /*0040*/ 	.short	0x0000
        /*0042*/ 	.short	0x0000
        /*0044*/ 	.byte	0x00, 0xf5, 0x21, 0x00


	//----- nvinfo : EIATTR_SPARSE_MMA_MASK
	.align		4
.L_15:
        /*0048*/ 	.byte	0x03, 0x50
        /*004a*/ 	.short	0x0000


	//----- nvinfo : EIATTR_MAXREG_COUNT
	.align		4
        /*004c*/ 	.byte	0x03, 0x1b
        /*004e*/ 	.short	0x00ff


	//----- nvinfo : EIATTR_MERCURY_ISA_VERSION
	.align		4
        /*0050*/ 	.byte	0x03, 0x5f
        /*0052*/ 	.short	0x0101


	//----- nvinfo : EIATTR_VRC_CTA_INIT_COUNT
	.align		4
        /*0054*/ 	.byte	0x02, 0x4a
	.zero		1
	.zero		1


	//----- nvinfo : EIATTR_EXIT_INSTR_OFFSETS
	.align		4
        /*0058*/ 	.byte	0x04, 0x1c
        /*005a*/ 	.short	(.L_17 - .L_16)


	//   ....[0]....
.L_16:
        /*005c*/ 	.word	0x00000070


	//   ....[1]....
        /*0060*/ 	.word	0x00000130


	//----- nvinfo : EIATTR_CBANK_PARAM_SIZE
	.align		4
.L_17:
        /*0064*/ 	.byte	0x03, 0x19
        /*0066*/ 	.short	0x001c


	//----- nvinfo : EIATTR_PARAM_CBANK
	.align		4
        /*0068*/ 	.byte	0x04, 0x0a
        /*006a*/ 	.short	(.L_19 - .L_18)
	.align		4
.L_18:
        /*006c*/ 	.word	index@(.nv.constant0._ZN32_GLOBAL__N__e380e72b_4_k_cu_main5axpbyEPKdS1_Pdi)
        /*0070*/ 	.short	0x0380
        /*0072*/ 	.short	0x001c


	//----- nvinfo : EIATTR_SW_WAR
	.align		4
.L_19:
        /*0074*/ 	.byte	0x04, 0x36
        /*0076*/ 	.short	(.L_21 - .L_20)
.L_20:
        /*0078*/ 	.word	0x00000008
.L_21:


//--------------------- .nv.callgraph             --------------------------
	.section	.nv.callgraph,"",@"SHT_CUDA_CALLGRAPH"
	.align	4
	.sectionentsize	8
	.align		4
        /*0000*/ 	.word	0x00000000
	.align		4
        /*0004*/ 	.word	0xffffffff
	.align		4
        /*0008*/ 	.word	0x00000000
	.align		4
        /*000c*/ 	.word	0xfffffffe
	.align		4
        /*0010*/ 	.word	0x00000000
	.align		4
        /*0014*/ 	.word	0xfffffffd
	.align		4
        /*0018*/ 	.word	0x00000000
	.align		4
        /*001c*/ 	.word	0xfffffffc


//--------------------- .text._ZN32_GLOBAL__N__e380e72b_4_k_cu_main5axpbyEPKdS1_Pdi --------------------------
	.section	.text._ZN32_GLOBAL__N__e380e72b_4_k_cu_main5axpbyEPKdS1_Pdi,"ax",@progbits
	.align	128
.text._ZN32_GLOBAL__N__e380e72b_4_k_cu_main5axpbyEPKdS1_Pdi:
        .type           _ZN32_GLOBAL__N__e380e72b_4_k_cu_main5axpbyEPKdS1_Pdi,@function
        .size           _ZN32_GLOBAL__N__e380e72b_4_k_cu_main5axpbyEPKdS1_Pdi,(.L_x_1 - _ZN32_GLOBAL__N__e380e72b_4_k_cu_main5axpbyEPKdS1_Pdi)
        .other          _ZN32_GLOBAL__N__e380e72b_4_k_cu_main5axpbyEPKdS1_Pdi,@"STO_CUDA_ENTRY STV_DEFAULT"
_ZN32_GLOBAL__N__e380e72b_4_k_cu_main5axpbyEPKdS1_Pdi:
[----:B------:R-:W-:Y:S01]  /*0000*/  LDC R1, c[0x0][0x37c] ;  /* 0x0000df00ff017b82 */ /* 0x000fe20000000800 */
[----:B------:R-:W0:Y:S07]  /*0010*/  S2R R0, SR_TID.X ;  /* 0x0000000000007919 */ /* 0x000e2e0000002100 */
[----:B------:R-:W0:Y:S01]  /*0020*/  S2UR UR4, SR_CTAID.X ;  /* 0x00000000000479c3 */ /* 0x000e220000002500 */
[----:B------:R-:W1:Y:S07]  /*0030*/  LDCU UR5, c[0x0][0x398] ;  /* 0x00007300ff0577ac */ /* 0x000e6e0008000800 */
[----:B------:R-:W0:Y:S02]  /*0040*/  LDC R11, c[0x0][0x360] ;  /* 0x0000d800ff0b7b82 */ /* 0x000e240000000800 */
[----:B0-----:R-:W-:-:S05]  /*0050*/  IMAD R11, R11, UR4, R0 ;  /* 0x000000040b0b7c24 */ /* 0x001fca000f8e0200 */
[----:B-1----:R-:W-:-:S13]  /*0060*/  ISETP.GE.AND P0, PT, R11, UR5, PT ;  /* 0x000000050b007c0c */ /* 0x002fda000bf06270 */
[----:B------:R-:W-:Y:S05]  /*0070*/  @P0 EXIT ;  /* 0x000000000000094d */ /* 0x000fea0003800000 */
[----:B------:R-:W0:Y:S01]  /*0080*/  LDC.64 R2, c[0x0][0x380] ;  /* 0x0000e000ff027b82 */ /* 0x000e220000000a00 */
[----:B------:R-:W1:Y:S07]  /*0090*/  LDCU.64 UR4, c[0x0][0x358] ;  /* 0x00006b00ff0477ac */ /* 0x000e6e0008000a00 */
[----:B------:R-:W2:Y:S08]  /*00a0*/  LDC.64 R4, c[0x0][0x388] ;  /* 0x0000e200ff047b82 */ /* 0x000eb00000000a00 */
[----:B------:R-:W3:Y:S01]  /*00b0*/  LDC.64 R8, c[0x0][0x390] ;  /* 0x0000e400ff087b82 */ /* 0x000ee20000000a00 */
[----:B0-----:R-:W-:-:S06]  /*00c0*/  IMAD.WIDE R2, R11, 0x8, R2 ;  /* 0x000000080b027825 */ /* 0x001fcc00078e0202 */
[----:B-1----:R-:W4:Y:S01]  /*00d0*/  LDG.E.64 R2, desc[UR4][R2.64] ;  /* 0x0000000402027981 */ /* 0x002f22000c1e1b00 */
[----:B--2---:R-:W-:-:S06]  /*00e0*/  IMAD.WIDE R4, R11, 0x8, R4 ;  /* 0x000000080b047825 */ /* 0x004fcc00078e0204 */
[----:B------:R-:W4:Y:S01]  /*00f0*/  LDG.E.64 R4, desc[UR4][R4.64] ;  /* 0x0000000404047981 */ /* 0x000f22000c1e1b00 */
[----:B---3--:R-:W-:Y:S01]  /*0100*/  IMAD.WIDE R8, R11, 0x8, R8 ;  /* 0x000000080b087825 */ /* 0x008fe200078e0208 */
[----:B----4-:R-:W-:-:S07]  /*0110*/  DFMA R6, R2, 2, R4 ;  /* 0x400000000206782b */ /* 0x010fce0000000004 */
[----:B------:R-:W-:Y:S01]  /*0120*/  STG.E.64 desc[UR4][R8.64], R6 ;  /* 0x0000000608007986 */ /* 0x000fe2000c101b04 */
[----:B------:R-:W-:Y:S05]  /*0130*/  EXIT ;  /* 0x000000000000794d */ /* 0x000fea0003800000 */
.L_x_0:
[----:B------:R-:W-:-:S00]  /*0140*/  BRA `(.L_x_0) ;  /* 0xfffffffc00fc7947 */ /* 0x000fc0000383ffff */
[----:B------:R-:W-:-:S00]  /*0150*/  NOP ;  /* 0x0000000000007918 */ /* 0x000fc00000000000 */
        /* <DEDUP_REMOVED lines=10> */
.L_x_1:


//--------------------- .nv.shared.reserved.0     --------------------------
	.section	.nv.shared.reserved.0,"aw",@nobits
	.weak		__nv_reservedSMEM_offset_0_alias
	.size		__nv_reservedSMEM_offset_0_alias, 0, 64
	.other		__nv_reservedSMEM_offset_0_alias,@"STO_CUDA_RESERVED_SHARED STV_DEFAULT"
__nv_reservedSMEM_offset_0_alias:
	.zero		0
	.zero		64


//--------------------- .nv.constant0._ZN32_GLOBAL__N__e380e72b_4_k_cu_main5axpbyEPKdS1_Pdi --------------------------
	.section	.nv.constant0._ZN32_GLOBAL__N__e380e72b_4_k_cu_main5axpbyEPKdS1_Pdi,"a",@progbits
	.sectionflags	@""
	.align	4
.nv.constant0._ZN32_GLOBAL__N__e380e72b_4_k_cu_main5axpbyEPKdS1_Pdi:
	.zero		924


//--------------------- SYMBOLS --------------------------

	.type		.nv.reservedSmem.offset0,@object
	.size		.nv.reservedSmem.offset0,0x4
